	.headerflags	@"EF_CUDA_TEXMODE_UNIFIED EF_CUDA_64BIT_ADDRESS EF_CUDA_ACCELERATORS EF_CUDA_SM90 EF_CUDA_VIRTUAL_SM(EF_CUDA_SM90)"
	.elftype	@"ET_EXEC"


//--------------------- .nv.info                  --------------------------
	.section	.nv.info,"",@"SHT_CUDA_INFO"
	.align	4


	//----- nvinfo : EIATTR_REGCOUNT
	.align		4
        /*0000*/ 	.byte	0x04, 0x2f
        /*0002*/ 	.short	(.L_3 - .L_2)
	.align		4
.L_2:
        /*0004*/ 	.word	index@(triton_per_fused__native_batch_norm_legit_no_training_add_mean_relu_34)
        /*0008*/ 	.word	0x0000001e


	//----- nvinfo : EIATTR_MIN_STACK_SIZE
	.align		4
.L_3:
        /*000c*/ 	.byte	0x04, 0x12
        /*000e*/ 	.short	(.L_5 - .L_4)
	.align		4
.L_4:
        /*0010*/ 	.word	index@(triton_per_fused__native_batch_norm_legit_no_training_add_mean_relu_34)
        /*0014*/ 	.word	0x00000000


	//----- nvinfo : EIATTR_FRAME_SIZE
	.align		4
.L_5:
        /*0018*/ 	.byte	0x04, 0x11
        /*001a*/ 	.short	(.L_7 - .L_6)
	.align		4
.L_6:
        /*001c*/ 	.word	index@(triton_per_fused__native_batch_norm_legit_no_training_add_mean_relu_34)
        /*0020*/ 	.word	0x00000000


	//----- nvinfo : EIATTR_MIN_STACK_SIZE
	.align		4
.L_7:
        /*0024*/ 	.byte	0x04, 0x12
        /*0026*/ 	.short	(.L_9 - .L_8)
	.align		4
.L_8:
        /*0028*/ 	.word	index@(triton_per_fused__native_batch_norm_legit_no_training_add_mean_relu_34)
        /*002c*/ 	.word	0x00000000
.L_9:


//--------------------- .nv.info.triton_per_fused__native_batch_norm_legit_no_training_add_mean_relu_34 --------------------------
	.section	.nv.info.triton_per_fused__native_batch_norm_legit_no_training_add_mean_relu_34,"",@"SHT_CUDA_INFO"
	.sectionflags	@""
	.align	4


	//----- nvinfo : EIATTR_CUDA_API_VERSION
	.align		4
        /*0000*/ 	.byte	0x04, 0x37
        /*0002*/ 	.short	(.L_11 - .L_10)
.L_10:
        /*0004*/ 	.word	0x0000007c


	//----- nvinfo : EIATTR_KPARAM_INFO
	.align		4
.L_11:
        /*0008*/ 	.byte	0x04, 0x17
        /*000a*/ 	.short	(.L_13 - .L_12)
.L_12:
        /*000c*/ 	.word	0x00000000
        /*0010*/ 	.short	0x0009
        /*0012*/ 	.short	0x0044
        /*0014*/ 	.byte	0x00, 0xf0, 0x11, 0x00


	//----- nvinfo : EIATTR_KPARAM_INFO
	.align		4
.L_13:
        /*0018*/ 	.byte	0x04, 0x17
        /*001a*/ 	.short	(.L_15 - .L_14)
.L_14:
        /*001c*/ 	.word	0x00000000
        /*0020*/ 	.short	0x0008
        /*0022*/ 	.short	0x0040
        /*0024*/ 	.byte	0x00, 0xf0, 0x11, 0x00


	//----- nvinfo : EIATTR_KPARAM_INFO
	.align		4
.L_15:
        /*0028*/ 	.byte	0x04, 0x17
        /*002a*/ 	.short	(.L_17 - .L_16)
.L_16:
        /*002c*/ 	.word	0x00000000
        /*0030*/ 	.short	0x0007
        /*0032*/ 	.short	0x0038
        /*0034*/ 	.byte	0x00, 0xf4, 0x21, 0x00


	//----- nvinfo : EIATTR_KPARAM_INFO
	.align		4
.L_17:
        /*0038*/ 	.byte	0x04, 0x17
        /*003a*/ 	.short	(.L_19 - .L_18)
.L_18:
        /*003c*/ 	.word	0x00000000
        /*0040*/ 	.short	0x0006
        /*0042*/ 	.short	0x0030
        /*0044*/ 	.byte	0x00, 0xf4, 0x21, 0x00


	//----- nvinfo : EIATTR_KPARAM_INFO
	.align		4
.L_19:
        /*0048*/ 	.byte	0x04, 0x17
        /*004a*/ 	.short	(.L_21 - .L_20)
.L_20:
        /*004c*/ 	.word	0x00000000
        /*0050*/ 	.short	0x0005
        /*0052*/ 	.short	0x0028
        /*0054*/ 	.byte	0x00, 0xf4, 0x21, 0x00


	//----- nvinfo : EIATTR_KPARAM_INFO
	.align		4
.L_21:
        /*0058*/ 	.byte	0x04, 0x17
        /*005a*/ 	.short	(.L_23 - .L_22)
.L_22:
        /*005c*/ 	.word	0x00000000
        /*0060*/ 	.short	0x0004
        /*0062*/ 	.short	0x0020
        /*0064*/ 	.byte	0x00, 0xf4, 0x21, 0x00


	//----- nvinfo : EIATTR_KPARAM_INFO
	.align		4
.L_23:
        /*0068*/ 	.byte	0x04, 0x17
        /*006a*/ 	.short	(.L_25 - .L_24)
.L_24:
        /*006c*/ 	.word	0x00000000
        /*0070*/ 	.short	0x0003
        /*0072*/ 	.short	0x0018
        /*0074*/ 	.byte	0x00, 0xf4, 0x21, 0x00


	//----- nvinfo : EIATTR_KPARAM_INFO
	.align		4
.L_25:
        /*0078*/ 	.byte	0x04, 0x17
        /*007a*/ 	.short	(.L_27 - .L_26)
.L_26:
        /*007c*/ 	.word	0x00000000
        /*0080*/ 	.short	0x0002
        /*0082*/ 	.short	0x0010
        /*0084*/ 	.byte	0x00, 0xf4, 0x21, 0x00


	//----- nvinfo : EIATTR_KPARAM_INFO
	.align		4
.L_27:
        /*0088*/ 	.byte	0x04, 0x17
        /*008a*/ 	.short	(.L_29 - .L_28)
.L_28:
        /*008c*/ 	.word	0x00000000
        /*0090*/ 	.short	0x0001
        /*0092*/ 	.short	0x0008
        /*0094*/ 	.byte	0x00, 0xf4, 0x21, 0x00


	//----- nvinfo : EIATTR_KPARAM_INFO
	.align		4
.L_29:
        /*0098*/ 	.byte	0x04, 0x17
        /*009a*/ 	.short	(.L_31 - .L_30)
.L_30:
        /*009c*/ 	.word	0x00000000
        /*00a0*/ 	.short	0x0000
        /*00a2*/ 	.short	0x0000
        /*00a4*/ 	.byte	0x00, 0xf4, 0x21, 0x00


	//----- nvinfo : EIATTR_SPARSE_MMA_MASK
	.align		4
.L_31:
        /*00a8*/ 	.byte	0x03, 0x50
        /*00aa*/ 	.short	0x0000


	//----- nvinfo : EIATTR_MAXREG_COUNT
	.align		4
        /*00ac*/ 	.byte	0x03, 0x1b
        /*00ae*/ 	.short	0x00ff


	//----- nvinfo : EIATTR_COOP_GROUP_MASK_REGIDS
	.align		4
        /*00b0*/ 	.byte	0x04, 0x29
        /*00b2*/ 	.short	(.L_33 - .L_32)


	//   ....[0]....
.L_32:
        /*00b4*/ 	.word	0xffffffff


	//   ....[1]....
        /*00b8*/ 	.word	0xffffffff


	//   ....[2]....
        /*00bc*/ 	.word	0xffffffff


	//   ....[3]....
        /*00c0*/ 	.word	0xffffffff


	//----- nvinfo : EIATTR_COOP_GROUP_INSTR_OFFSETS
	.align		4
.L_33:
        /*00c4*/ 	.byte	0x04, 0x28
        /*00c6*/ 	.short	(.L_35 - .L_34)


	//   ....[0]....
.L_34:
        /*00c8*/ 	.word	0x000005d0


	//   ....[1]....
        /*00cc*/ 	.word	0x000005f0


	//   ....[2]....
        /*00d0*/ 	.word	0x00000610


	//   ....[3]....
        /*00d4*/ 	.word	0x00000650


	//----- nvinfo : EIATTR_EXIT_INSTR_OFFSETS
	.align		4
.L_35:
        /*00d8*/ 	.byte	0x04, 0x1c
        /*00da*/ 	.short	(.L_37 - .L_36)


	//   ....[0]....
.L_36:
        /*00dc*/ 	.word	0x00000740


	//   ....[1]....
        /*00e0*/ 	.word	0x00000770


	//----- nvinfo : EIATTR_REQNTID
	.align		4
.L_37:
        /*00e4*/ 	.byte	0x04, 0x10
        /*00e6*/ 	.short	(.L_39 - .L_38)
.L_38:
        /*00e8*/ 	.word	0x00000080
        /*00ec*/ 	.word	0x00000001
        /*00f0*/ 	.word	0x00000001


	//----- nvinfo : EIATTR_CBANK_PARAM_SIZE
	.align		4
.L_39:
        /*00f4*/ 	.byte	0x03, 0x19
        /*00f6*/ 	.short	0x0048


	//----- nvinfo : EIATTR_PARAM_CBANK
	.align		4
        /*00f8*/ 	.byte	0x04, 0x0a
        /*00fa*/ 	.short	(.L_41 - .L_40)
	.align		4
.L_40:
        /*00fc*/ 	.word	index@(.nv.constant0.triton_per_fused__native_batch_norm_legit_no_training_add_mean_relu_34)
        /*0100*/ 	.short	0x0210
        /*0102*/ 	.short	0x0048


	//----- nvinfo : EIATTR_SW_WAR
	.align		4
.L_41:
        /*0104*/ 	.byte	0x04, 0x36
        /*0106*/ 	.short	(.L_43 - .L_42)
.L_42:
        /*0108*/ 	.word	0x00000008
.L_43:


//--------------------- .nv.callgraph             --------------------------
	.section	.nv.callgraph,"",@"SHT_CUDA_CALLGRAPH"
	.align	4
	.sectionentsize	8
	.align		4
        /*0000*/ 	.word	0x00000000
	.align		4
        /*0004*/ 	.word	0xffffffff
	.align		4
        /*0008*/ 	.word	0x00000000
	.align		4
        /*000c*/ 	.word	0xfffffffe
	.align		4
        /*0010*/ 	.word	0x00000000
	.align		4
        /*0014*/ 	.word	0xfffffffd
	.align		4
        /*0018*/ 	.word	0x00000000
	.align		4
        /*001c*/ 	.word	0xfffffffc


//--------------------- .nv.constant4             --------------------------
	.section	.nv.constant4,"a",@progbits
	.align	8
	.align		8
.nv.constant4:
        /*0000*/ 	.dword	_$_str
	.align		8
        /*0008*/ 	.dword	_$_str_$_2


//--------------------- .text.triton_per_fused__native_batch_norm_legit_no_training_add_mean_relu_34 --------------------------
	.section	.text.triton_per_fused__native_batch_norm_legit_no_training_add_mean_relu_34,"ax",@progbits
	.sectionflags	@"SHF_BARRIERS=1"
	.align	128
        .global         triton_per_fused__native_batch_norm_legit_no_training_add_mean_relu_34
        .type           triton_per_fused__native_batch_norm_legit_no_training_add_mean_relu_34,@function
        .size           triton_per_fused__native_batch_norm_legit_no_training_add_mean_relu_34,(.L_x_1 - triton_per_fused__native_batch_norm_legit_no_training_add_mean_relu_34)
        .other          triton_per_fused__native_batch_norm_legit_no_training_add_mean_relu_34,@"STO_CUDA_ENTRY STV_DEFAULT"
triton_per_fused__native_batch_norm_legit_no_training_add_mean_relu_34:
.text.triton_per_fused__native_batch_norm_legit_no_training_add_mean_relu_34:
[----:B------:R-:W0:Y:S01]  /*0000*/  LDC R1, c[0x0][0x28] ;  /* 0x00000a00ff017b82 */ /* 0x000e220000000800 */
[----:B------:R-:W1:Y:S07]  /*0010*/  S2R R15, SR_TID.X ;  /* 0x00000000000f7919 */ /* 0x000e6e0000002100 */
[----:B------:R-:W2:Y:S01]  /*0020*/  LDC.64 R6, c[0x0][0x228] ;  /* 0x00008a00ff067b82 */ /* 0x000ea20000000a00 */
[----:B------:R-:W-:Y:S01]  /*0030*/  IMAD.MOV.U32 R12, RZ, RZ, RZ ;  /* 0x000000ffff0c7224 */ /* 0x000fe200078e00ff */
[----:B------:R-:W-:Y:S01]  /*0040*/  ULDC.64 UR6, c[0x0][0x208] ;  /* 0x0000820000067ab9 */ /* 0x000fe20000000a00 */
[----:B------:R-:W3:Y:S05]  /*0050*/  S2R R2, SR_CTAID.X ;  /* 0x0000000000027919 */ /* 0x000eea0000002500 */
[----:B------:R-:W4:Y:S08]  /*0060*/  LDC.64 R22, c[0x0][0x218] ;  /* 0x00008600ff167b82 */ /* 0x000f300000000a00 */
[----:B------:R-:W5:Y:S08]  /*0070*/  LDC.64 R18, c[0x0][0x220] ;  /* 0x00008800ff127b82 */ /* 0x000f700000000a00 */
[----:B------:R-:W4:Y:S01]  /*0080*/  LDC.64 R10, c[0x0][0x230] ;  /* 0x00008c00ff0a7b82 */ /* 0x000f220000000a00 */
[----:B-1----:R-:W-:-:S07]  /*0090*/  SHF.R.U32.HI R17, RZ, 0x4, R15 ;  /* 0x00000004ff117819 */ /* 0x002fce000001160f */
[----:B------:R-:W1:Y:S01]  /*00a0*/  LDC.64 R8, c[0x0][0x238] ;  /* 0x00008e00ff087b82 */ /* 0x000e620000000a00 */
[----:B---3--:R-:W-:Y:S01]  /*00b0*/  IMAD.SHL.U32 R0, R2, 0x8, RZ ;  /* 0x0000000802007824 */ /* 0x008fe200078e00ff */
[----:B------:R-:W-:Y:S02]  /*00c0*/  SHF.R.S32.HI R2, RZ, 0x1c, R2 ;  /* 0x0000001cff027819 */ /* 0x000fe40000011402 */
[----:B------:R-:W-:Y:S02]  /*00d0*/  SGXT.U32 R17, R17, 0x3 ;  /* 0x000000031111781a */ /* 0x000fe40000000000 */
[----:B------:R-:W-:Y:S02]  /*00e0*/  SGXT R2, R2, 0x1 ;  /* 0x000000010202781a */ /* 0x000fe40000000200 */
[----:B------:R-:W-:-:S04]  /*00f0*/  LOP3.LUT R13, R0, R17, RZ, 0xfc, !PT ;  /* 0x00000011000d7212 */ /* 0x000fc800078efcff */
[----:B------:R-:W-:Y:S02]  /*0100*/  LEA.HI R2, R2, R13, RZ, 0x9 ;  /* 0x0000000d02027211 */ /* 0x000fe400078f48ff */
[----:B------:R-:W-:Y:S02]  /*0110*/  ISETP.GE.AND P1, PT, R13, 0x800, PT ;  /* 0x000008000d00780c */ /* 0x000fe40003f26270 */
[----:B------:R-:W-:-:S04]  /*0120*/  LOP3.LUT R2, R2, 0xfffffe00, RZ, 0xc0, !PT ;  /* 0xfffffe0002027812 */ /* 0x000fc800078ec0ff */
[----:B------:R-:W-:-:S05]  /*0130*/  IADD3 R21, R13, -R2, RZ ;  /* 0x800000020d157210 */ /* 0x000fca0007ffe0ff */
[----:B--2---:R-:W-:-:S05]  /*0140*/  IMAD.WIDE R6, R21, 0x4, R6 ;  /* 0x0000000415067825 */ /* 0x004fca00078e0206 */
[----:B------:R2:W3:Y:S01]  /*0150*/  @!P1 LDG.E.EL R12, desc[UR6][R6.64] ;  /* 0x00000006060c9981 */ /* 0x0004e2000c2e1900 */
[----:B------:R-:W-:Y:S02]  /*0160*/  SHF.L.U32 R2, R15, 0x2, RZ ;  /* 0x000000020f027819 */ /* 0x000fe400000006ff */
[----:B------:R-:W-:Y:S02]  /*0170*/  CS2R R4, SRZ ;  /* 0x0000000000047805 */ /* 0x000fe4000001ff00 */
[----:B------:R-:W-:-:S05]  /*0180*/  LOP3.LUT R2, R2, 0x3c, RZ, 0xc0, !PT ;  /* 0x0000003c02027812 */ /* 0x000fca00078ec0ff */
[----:B------:R-:W-:Y:S01]  /*0190*/  IMAD R13, R13, 0x40, R2 ;  /* 0x000000400d0d7824 */ /* 0x000fe200078e0202 */
[----:B--2---:R-:W-:Y:S01]  /*01a0*/  CS2R R6, SRZ ;  /* 0x0000000000067805 */ /* 0x004fe2000001ff00 */
[----:B------:R-:W2:Y:S01]  /*01b0*/  LDC.64 R2, c[0x0][0x240] ;  /* 0x00009000ff027b82 */ /* 0x000ea20000000a00 */
[----:B------:R-:W-:Y:S01]  /*01c0*/  HFMA2.MMA R14, -RZ, RZ, 0, 0 ;  /* 0x00000000ff0e7435 */ /* 0x000fe200000001ff */
[----:B----4-:R-:W-:-:S04]  /*01d0*/  IMAD.WIDE R24, R13, 0x4, R22 ;  /* 0x000000040d187825 */ /* 0x010fc800078e0216 */
[C---:B-----5:R-:W-:Y:S01]  /*01e0*/  IMAD.WIDE R18, R21.reuse, 0x4, R18 ;  /* 0x0000000415127825 */ /* 0x060fe200078e0212 */
[----:B------:R-:W4:Y:S01]  /*01f0*/  @!P1 LDG.E.128 R4, desc[UR6][R24.64] ;  /* 0x0000000618049981 */ /* 0x000f22000c1e1d00 */
[----:B------:R-:W-:Y:S02]  /*0200*/  MOV R23, RZ ;  /* 0x000000ff00177202 */ /* 0x000fe40000000f00 */
[C---:B0-----:R-:W-:Y:S01]  /*0210*/  IMAD.WIDE R26, R21.reuse, 0x4, R10 ;  /* 0x00000004151a7825 */ /* 0x041fe200078e020a */
[----:B------:R0:W5:Y:S01]  /*0220*/  @!P1 LDG.E.EL R14, desc[UR6][R18.64] ;  /* 0x00000006120e9981 */ /* 0x000162000c2e1900 */
[----:B------:R-:W-:Y:S02]  /*0230*/  CS2R R10, SRZ ;  /* 0x00000000000a7805 */ /* 0x000fe4000001ff00 */
[----:B-1----:R-:W-:Y:S01]  /*0240*/  IMAD.WIDE R20, R21, 0x4, R8 ;  /* 0x0000000415147825 */ /* 0x002fe200078e0208 */
[----:B------:R-:W-:-:S03]  /*0250*/  CS2R R8, SRZ ;  /* 0x0000000000087805 */ /* 0x000fc6000001ff00 */
[----:B------:R-:W-:Y:S01]  /*0260*/  IMAD.MOV.U32 R16, RZ, RZ, RZ ;  /* 0x000000ffff107224 */ /* 0x000fe200078e00ff */
[----:B------:R4:W4:Y:S01]  /*0270*/  @!P1 LDG.E.EL R23, desc[UR6][R20.64] ;  /* 0x0000000614179981 */ /* 0x000922000c2e1900 */
[----:B--2---:R-:W-:-:S04]  /*0280*/  IMAD.WIDE R2, R13, 0x4, R2 ;  /* 0x000000040d027825 */ /* 0x004fc800078e0202 */
[----:B------:R-:W2:Y:S04]  /*0290*/  @!P1 LDG.E.EL R16, desc[UR6][R26.64] ;  /* 0x000000061a109981 */ /* 0x000ea8000c2e1900 */
[----:B------:R1:W2:Y:S01]  /*02a0*/  @!P1 LDG.E.128 R8, desc[UR6][R2.64] ;  /* 0x0000000602089981 */ /* 0x0002a2000c1e1d00 */
[----:B0-----:R-:W-:Y:S01]  /*02b0*/  IMAD.MOV.U32 R19, RZ, RZ, 0x3e800000 ;  /* 0x3e800000ff137424 */ /* 0x001fe200078e00ff */
[----:B------:R-:W0:Y:S01]  /*02c0*/  S2UR UR5, SR_CgaCtaId ;  /* 0x00000000000579c3 */ /* 0x000e220000008800 */
[----:B------:R-:W-:Y:S02]  /*02d0*/  UMOV UR4, 0x400 ;  /* 0x0000040000047882 */ /* 0x000fe40000000000 */
[----:B0-----:R-:W-:Y:S01]  /*02e0*/  UPRMT UR4, UR5, 0x654, UR4 ;  /* 0x0000065405047896 */ /* 0x001fe20008000004 */
[----:B---3--:R-:W-:-:S04]  /*02f0*/  FADD R12, R12, 9.9999997473787516356e-06 ;  /* 0x3727c5ac0c0c7421 */ /* 0x008fc80000000000 */
[----:B------:R-:W0:Y:S02]  /*0300*/  MUFU.SQRT R18, R12 ;  /* 0x0000000c00127308 */ /* 0x000e240000002000 */
[C---:B0-----:R-:W-:Y:S02]  /*0310*/  FSETP.GT.AND P0, PT, R18.reuse, 8.50705917302346158658e+37, PT ;  /* 0x7e8000001200780b */ /* 0x041fe40003f04000 */
[----:B------:R-:W-:-:S11]  /*0320*/  FSETP.GEU.AND P2, PT, R18, 1.175494350822287508e-38, PT ;  /* 0x008000001200780b */ /* 0x000fd60003f4e000 */
[----:B------:R-:W-:-:S04]  /*0330*/  @P0 FMUL R18, R18, 0.25 ;  /* 0x3e80000012120820 */ /* 0x000fc80000400000 */
[----:B------:R-:W-:-:S06]  /*0340*/  @!P2 FMUL R18, R18, 16777216 ;  /* 0x4b8000001212a820 */ /* 0x000fcc0000400000 */
[----:B------:R-:W0:Y:S01]  /*0350*/  MUFU.RCP R18, R18 ;  /* 0x0000001200127308 */ /* 0x000e220000001000 */
[----:B------:R-:W-:Y:S02]  /*0360*/  FSEL R19, R19, 1, P0 ;  /* 0x3f80000013137808 */ /* 0x000fe40000000000 */
[----:B----4-:R-:W-:Y:S02]  /*0370*/  SEL R21, R7, RZ, !P1 ;  /* 0x000000ff07157207 */ /* 0x010fe40004800000 */
[----:B------:R-:W-:Y:S01]  /*0380*/  SEL R7, R6, RZ, !P1 ;  /* 0x000000ff06077207 */ /* 0x000fe20004800000 */
[----:B------:R-:W-:Y:S01]  /*0390*/  @!P2 FMUL R19, R19, 16777216 ;  /* 0x4b8000001313a820 */ /* 0x000fe20000400000 */
[----:B------:R-:W-:Y:S02]  /*03a0*/  SEL R5, R5, RZ, !P1 ;  /* 0x000000ff05057207 */ /* 0x000fe40004800000 */
[----:B-1----:R-:W-:Y:S01]  /*03b0*/  SEL R3, R4, RZ, !P1 ;  /* 0x000000ff04037207 */ /* 0x002fe20004800000 */
[--C-:B-----5:R-:W-:Y:S01]  /*03c0*/  FADD R2, R21, -R14.reuse ;  /* 0x8000000e15027221 */ /* 0x120fe20000000000 */
[--C-:B------:R-:W-:Y:S01]  /*03d0*/  FADD R4, R7, -R14.reuse ;  /* 0x8000000e07047221 */ /* 0x100fe20000000000 */
[----:B------:R-:W-:-:S02]  /*03e0*/  FADD R6, R5, -R14 ;  /* 0x8000000e05067221 */ /* 0x000fc40000000000 */
[----:B------:R-:W-:Y:S01]  /*03f0*/  FADD R14, R3, -R14 ;  /* 0x8000000e030e7221 */ /* 0x000fe20000000000 */
[----:B0-----:R-:W-:-:S04]  /*0400*/  FMUL R19, R18, R19 ;  /* 0x0000001312137220 */ /* 0x001fc80000400000 */
[C---:B------:R-:W-:Y:S01]  /*0410*/  FMUL R2, R19.reuse, R2 ;  /* 0x0000000213027220 */ /* 0x040fe20000400000 */
[C---:B------:R-:W-:Y:S01]  /*0420*/  FMUL R4, R19.reuse, R4 ;  /* 0x0000000413047220 */ /* 0x040fe20000400000 */
[C---:B------:R-:W-:Y:S01]  /*0430*/  FMUL R6, R19.reuse, R6 ;  /* 0x0000000613067220 */ /* 0x040fe20000400000 */
[----:B------:R-:W-:Y:S01]  /*0440*/  FMUL R14, R19, R14 ;  /* 0x0000000e130e7220 */ /* 0x000fe20000400000 */
[-CC-:B--2---:R-:W-:Y:S01]  /*0450*/  FFMA R2, R2, R16.reuse, R23.reuse ;  /* 0x0000001002027223 */ /* 0x184fe20000000017 */
[-CC-:B------:R-:W-:Y:S01]  /*0460*/  FFMA R3, R4, R16.reuse, R23.reuse ;  /* 0x0000001004037223 */ /* 0x180fe20000000017 */
[-CC-:B------:R-:W-:Y:S01]  /*0470*/  FFMA R6, R6, R16.reuse, R23.reuse ;  /* 0x0000001006067223 */ /* 0x180fe20000000017 */
[----:B------:R-:W-:Y:S01]  /*0480*/  SEL R8, R8, RZ, !P1 ;  /* 0x000000ff08087207 */ /* 0x000fe20004800000 */
[----:B------:R-:W-:Y:S01]  /*0490*/  FFMA R23, R14, R16, R23 ;  /* 0x000000100e177223 */ /* 0x000fe20000000017 */
[----:B------:R-:W-:Y:S02]  /*04a0*/  SEL R9, R9, RZ, !P1 ;  /* 0x000000ff09097207 */ /* 0x000fe40004800000 */
[----:B------:R-:W-:Y:S01]  /*04b0*/  SEL R10, R10, RZ, !P1 ;  /* 0x000000ff0a0a7207 */ /* 0x000fe20004800000 */
[----:B------:R-:W-:Y:S01]  /*04c0*/  FADD R4, R8, R23 ;  /* 0x0000001708047221 */ /* 0x000fe20000000000 */
[----:B------:R-:W-:Y:S01]  /*04d0*/  FSETP.GEU.AND P3, PT, R23, -R8, PT ;  /* 0x800000081700720b */ /* 0x000fe20003f6e000 */
[----:B------:R-:W-:Y:S01]  /*04e0*/  FADD R5, R9, R6 ;  /* 0x0000000609057221 */ /* 0x000fe20000000000 */
[----:B------:R-:W-:Y:S01]  /*04f0*/  FSETP.GEU.AND P2, PT, R6, -R9, PT ;  /* 0x800000090600720b */ /* 0x000fe20003f4e000 */
[----:B------:R-:W-:Y:S01]  /*0500*/  FADD R6, R10, R3 ;  /* 0x000000030a067221 */ /* 0x000fe20000000000 */
[----:B------:R-:W-:-:S02]  /*0510*/  SEL R11, R11, RZ, !P1 ;  /* 0x000000ff0b0b7207 */ /* 0x000fc40004800000 */
[----:B------:R-:W-:Y:S02]  /*0520*/  FSETP.GEU.AND P0, PT, R3, -R10, PT ;  /* 0x8000000a0300720b */ /* 0x000fe40003f0e000 */
[----:B------:R-:W-:Y:S02]  /*0530*/  FSEL R4, R4, RZ, P3 ;  /* 0x000000ff04047208 */ /* 0x000fe40001800000 */
[----:B------:R-:W-:Y:S01]  /*0540*/  FSEL R5, R5, RZ, P2 ;  /* 0x000000ff05057208 */ /* 0x000fe20001000000 */
[----:B------:R-:W-:Y:S01]  /*0550*/  FADD R7, R11, R2 ;  /* 0x000000020b077221 */ /* 0x000fe20000000000 */
[----:B------:R-:W-:Y:S02]  /*0560*/  FSETP.GEU.AND P2, PT, R2, -R11, PT ;  /* 0x8000000b0200720b */ /* 0x000fe40003f4e000 */
[----:B------:R-:W-:Y:S01]  /*0570*/  FSEL R6, R6, RZ, P0 ;  /* 0x000000ff06067208 */ /* 0x000fe20000000000 */
[----:B------:R-:W-:Y:S01]  /*0580*/  FADD R3, R4, R5 ;  /* 0x0000000504037221 */ /* 0x000fe20000000000 */
[----:B------:R-:W-:-:S03]  /*0590*/  FSEL R7, R7, RZ, P2 ;  /* 0x000000ff07077208 */ /* 0x000fc60001000000 */
[----:B------:R-:W-:-:S04]  /*05a0*/  FADD R2, R6, R3 ;  /* 0x0000000306027221 */ /* 0x000fc80000000000 */
[----:B------:R-:W-:-:S05]  /*05b0*/  FADD R2, R7, R2 ;  /* 0x0000000207027221 */ /* 0x000fca0000000000 */
[----:B------:R-:W-:-:S05]  /*05c0*/  FSEL R3, R2, RZ, !P1 ;  /* 0x000000ff02037208 */ /* 0x000fca0004800000 */
[----:B------:R-:W0:Y:S02]  /*05d0*/  SHFL.BFLY PT, R2, R3, 0x8, 0x1f ;  /* 0x0d001f0003027f89 */ /* 0x000e2400000e0000 */
[----:B0-----:R-:W-:-:S05]  /*05e0*/  FADD R8, R3, R2 ;  /* 0x0000000203087221 */ /* 0x001fca0000000000 */
[----:B------:R-:W0:Y:S02]  /*05f0*/  SHFL.BFLY PT, R9, R8, 0x4, 0x1f ;  /* 0x0c801f0008097f89 */ /* 0x000e2400000e0000 */
[----:B0-----:R-:W-:-:S05]  /*0600*/  FADD R9, R8, R9 ;  /* 0x0000000908097221 */ /* 0x001fca0000000000 */
[----:B------:R-:W0:Y:S02]  /*0610*/  SHFL.BFLY PT, R2, R9, 0x2, 0x1f ;  /* 0x0c401f0009027f89 */ /* 0x000e2400000e0000 */
[----:B0-----:R-:W-:Y:S01]  /*0620*/  FADD R10, R9, R2 ;  /* 0x00000002090a7221 */ /* 0x001fe20000000000 */
[----:B------:R-:W-:Y:S01]  /*0630*/  LEA R12, R17, UR4, 0x2 ;  /* 0x00000004110c7c11 */ /* 0x000fe2000f8e10ff */
[----:B------:R-:W0:Y:S03]  /*0640*/  LDC.64 R8, c[0x0][0x210] ;  /* 0x00008400ff087b82 */ /* 0x000e260000000a00 */
[----:B------:R-:W1:Y:S01]  /*0650*/  SHFL.BFLY PT, R11, R10, 0x1, 0x1f ;  /* 0x0c201f000a0b7f89 */ /* 0x000e6200000e0000 */
[----:B------:R-:W-:-:S04]  /*0660*/  LOP3.LUT R2, R15, 0x7, RZ, 0xc0, !PT ;  /* 0x000000070f027812 */ /* 0x000fc800078ec0ff */
[----:B------:R-:W-:Y:S02]  /*0670*/  LEA R14, R2, UR4, 0x2 ;  /* 0x00000004020e7c11 */ /* 0x000fe4000f8e10ff */
[----:B------:R-:W2:Y:S01]  /*0680*/  LDC.64 R2, c[0x0][0x248] ;  /* 0x00009200ff027b82 */ /* 0x000ea20000000a00 */
[----:B-1----:R-:W-:-:S05]  /*0690*/  FADD R11, R10, R11 ;  /* 0x0000000b0a0b7221 */ /* 0x002fca0000000000 */
[----:B------:R1:W-:Y:S02]  /*06a0*/  STS [R12], R11 ;  /* 0x0000000b0c007388 */ /* 0x0003e40000000800 */
[----:B------:R-:W-:Y:S01]  /*06b0*/  BAR.SYNC.DEFER_BLOCKING 0x0 ;  /* 0x0000000000007b1d */ /* 0x000fe20000010000 */
[----:B--2---:R-:W-:Y:S01]  /*06c0*/  IMAD.WIDE R2, R13, 0x4, R2 ;  /* 0x000000040d027825 */ /* 0x004fe200078e0202 */
[----:B------:R-:W-:Y:S02]  /*06d0*/  LOP3.LUT P0, RZ, R15, 0x78, RZ, 0xc0, !PT ;  /* 0x000000780fff7812 */ /* 0x000fe4000780c0ff */
[----:B------:R-:W-:-:S04]  /*06e0*/  LOP3.LUT R15, R0, 0x7, R15, 0xf8, !PT ;  /* 0x00000007000f7812 */ /* 0x000fc800078ef80f */
[C---:B------:R-:W-:Y:S01]  /*06f0*/  ISETP.LT.AND P0, PT, R15.reuse, 0x800, !P0 ;  /* 0x000008000f00780c */ /* 0x040fe20004701270 */
[----:B------:R-:W2:Y:S04]  /*0700*/  LDS R14, [R14] ;  /* 0x000000000e0e7984 */ /* 0x000ea80000000800 */
[----:B------:R1:W-:Y:S01]  /*0710*/  @!P1 STG.E.128 desc[UR6][R2.64], R4 ;  /* 0x0000000402009986 */ /* 0x0003e2000c101d06 */
[----:B0-----:R-:W-:Y:S01]  /*0720*/  IMAD.WIDE R8, R15, 0x4, R8 ;  /* 0x000000040f087825 */ /* 0x001fe200078e0208 */
[----:B------:R-:W-:Y:S06]  /*0730*/  BAR.SYNC.DEFER_BLOCKING 0x0 ;  /* 0x0000000000007b1d */ /* 0x000fec0000010000 */
[----:B-1----:R-:W-:Y:S05]  /*0740*/  @!P0 EXIT ;  /* 0x000000000000894d */ /* 0x002fea0003800000 */
[----:B--2---:R-:W-:-:S05]  /*0750*/  FMUL R3, R14, 0.015625 ;  /* 0x3c8000000e037820 */ /* 0x004fca0000400000 */
[----:B------:R-:W-:Y:S01]  /*0760*/  STG.E desc[UR6][R8.64], R3 ;  /* 0x0000000308007986 */ /* 0x000fe2000c101906 */
[----:B------:R-:W-:Y:S05]  /*0770*/  EXIT ;  /* 0x000000000000794d */ /* 0x000fea0003800000 */
.L_x_0:
[----:B------:R-:W-:-:S00]  /*0780*/  BRA `(.L_x_0) ;  /* 0xfffffffc00fc7947 */ /* 0x000fc0000383ffff */
[----:B------:R-:W-:-:S00]  /*0790*/  NOP ;  /* 0x0000000000007918 */ /* 0x000fc00000000000 */
        /* <DEDUP_REMOVED lines=14> */
.L_x_1:


//--------------------- .nv.global.init           --------------------------
	.section	.nv.global.init,"aw",@progbits
.nv.global.init:
	.type		_$_str,@object
	.size		_$_str,(_$_str_$_2 - _$_str)
_$_str:
        /*0000*/ 	.byte	0x5f, 0x5f, 0x43, 0x55, 0x44, 0x41, 0x5f, 0x46, 0x54, 0x5a, 0x00
	.type		_$_str_$_2,@object
	.size		_$_str_$_2,(.L_1 - _$_str_$_2)
_$_str_$_2:
        /*000b*/ 	.byte	0x5f, 0x5f, 0x43, 0x55, 0x44, 0x41, 0x5f, 0x50, 0x52, 0x45, 0x43, 0x5f, 0x53, 0x51, 0x52, 0x54
        /*001b*/ 	.byte	0x00
.L_1:


//--------------------- .nv.shared.triton_per_fused__native_batch_norm_legit_no_training_add_mean_relu_34 --------------------------
	.section	.nv.shared.triton_per_fused__native_batch_norm_legit_no_training_add_mean_relu_34,"aw",@nobits
	.sectionflags	@""
	.align	16
	.zero		1024


//--------------------- .nv.constant0.triton_per_fused__native_batch_norm_legit_no_training_add_mean_relu_34 --------------------------
	.section	.nv.constant0.triton_per_fused__native_batch_norm_legit_no_training_add_mean_relu_34,"a",@progbits
	.sectionflags	@""
	.align	4
.nv.constant0.triton_per_fused__native_batch_norm_legit_no_training_add_mean_relu_34:
	.zero		600
